//
// Generated by NVIDIA NVVM Compiler
//
// Compiler Build ID: CL-36424714
// Cuda compilation tools, release 13.0, V13.0.88
// Based on NVVM 20.0.0
//

.version 9.0
.target sm_100
.address_size 64

	// .globl	_Z11vectorAddUMPfS_S_i

.visible .entry _Z11vectorAddUMPfS_S_i(
	.param .u64 .ptr .align 1 _Z11vectorAddUMPfS_S_i_param_0,
	.param .u64 .ptr .align 1 _Z11vectorAddUMPfS_S_i_param_1,
	.param .u64 .ptr .align 1 _Z11vectorAddUMPfS_S_i_param_2,
	.param .u32 _Z11vectorAddUMPfS_S_i_param_3
)
{
	.reg .pred 	%p<2>;
	.reg .b32 	%r<6>;
	.reg .b32 	%f<4>;
	.reg .b64 	%rd<11>;

	ld.param.u64 	%rd1, [_Z11vectorAddUMPfS_S_i_param_0];
	ld.param.u64 	%rd2, [_Z11vectorAddUMPfS_S_i_param_1];
	ld.param.u64 	%rd3, [_Z11vectorAddUMPfS_S_i_param_2];
	ld.param.u32 	%r2, [_Z11vectorAddUMPfS_S_i_param_3];
	mov.u32 	%r3, %ntid.x;
	mov.u32 	%r4, %ctaid.x;
	mov.u32 	%r5, %tid.x;
	mad.lo.s32 	%r1, %r3, %r4, %r5;
	setp.ge.s32 	%p1, %r1, %r2;
	@%p1 bra 	$L__BB0_2;
	cvta.to.global.u64 	%rd4, %rd2;
	cvta.to.global.u64 	%rd5, %rd3;
	cvta.to.global.u64 	%rd6, %rd1;
	mul.wide.s32 	%rd7, %r1, 4;
	add.s64 	%rd8, %rd4, %rd7;
	ld.global.f32 	%f1, [%rd8];
	add.s64 	%rd9, %rd5, %rd7;
	ld.global.f32 	%f2, [%rd9];
	add.f32 	%f3, %f1, %f2;
	add.s64 	%rd10, %rd6, %rd7;
	st.global.f32 	[%rd10], %f3;
$L__BB0_2:
	ret;

}


// ===== COMPILED SASS (sm_100) =====

	.target	sm_100

	.elftype	@"ET_EXEC"


//--------------------- .note.nv.tkinfo           --------------------------
	.section	.note.nv.tkinfo,"",@"SHT_NOTE"
	.sectionflags	@"SHF_NOTE_NV_TKINFO"
	.tkinfo
        /*0018*/ 	.word	0x00000002
        /*0030*/ 	.string	""
        /*0030*/ 	.string	"ptxas"
        /*0030*/ 	.string	"Cuda compilation tools, release 13.0, V13.0.88"
        /*0030*/ 	.string	"Build cuda_13.0.r13.0/compiler.36424714_0"
        /*0030*/ 	.string	"-arch sm_100 -m 64 "



//--------------------- .note.nv.cuinfo           --------------------------
	.section	.note.nv.cuinfo,"",@"SHT_NOTE"
	.sectionflags	@"SHF_NOTE_NV_CUINFO"
        /*0018*/ 	.short	0x0002
        /*001a*/ 	.short	0x0064
        /*001c*/ 	.short	0x0082
	.zero		2


//--------------------- .nv.info                  --------------------------
	.section	.nv.info,"",@"SHT_CUDA_INFO"
	.align	4


	//----- nvinfo : EIATTR_REGCOUNT
	.align		4
        /*0000*/ 	.byte	0x04, 0x2f
        /*0002*/ 	.short	(.L_1 - .L_0)
	.align		4
.L_0:
        /*0004*/ 	.word	index@(_Z11vectorAddUMPfS_S_i)
        /*0008*/ 	.word	0x0000000c


	//----- nvinfo : EIATTR_FRAME_SIZE
	.align		4
.L_1:
        /*000c*/ 	.byte	0x04, 0x11
        /*000e*/ 	.short	(.L_3 - .L_2)
	.align		4
.L_2:
        /*0010*/ 	.word	index@(_Z11vectorAddUMPfS_S_i)
        /*0014*/ 	.word	0x00000000


	//----- nvinfo : EIATTR_MIN_STACK_SIZE
	.align		4
.L_3:
        /*0018*/ 	.byte	0x04, 0x12
        /*001a*/ 	.short	(.L_5 - .L_4)
	.align		4
.L_4:
        /*001c*/ 	.word	index@(_Z11vectorAddUMPfS_S_i)
        /*0020*/ 	.word	0x00000000
.L_5:


//--------------------- .nv.compat                --------------------------
	.section	.nv.compat,"",@"SHT_CUDA_COMPAT_INFO"
	.align	4
        /*0000*/ 	.byte	0x02, 0x09, 0x00, 0x00, 0x02, 0x02, 0x01, 0x00, 0x02, 0x05, 0x05, 0x00, 0x03, 0x07, 0x01, 0x01
        /*0010*/ 	.byte	0x02, 0x03, 0x00, 0x00, 0x02, 0x06, 0x01, 0x00, 0x04, 0x0b, 0x08, 0x00, 0x09, 0x00, 0x00, 0x00
        /*0020*/ 	.byte	0x00, 0x00, 0x00, 0x00


//--------------------- .nv.info._Z11vectorAddUMPfS_S_i --------------------------
	.section	.nv.info._Z11vectorAddUMPfS_S_i,"",@"SHT_CUDA_INFO"
	.sectionflags	@""
	.align	4


	//----- nvinfo : EIATTR_CUDA_API_VERSION
	.align		4
        /*0000*/ 	.byte	0x04, 0x37
        /*0002*/ 	.short	(.L_7 - .L_6)
.L_6:
        /*0004*/ 	.word	0x00000082


	//----- nvinfo : EIATTR_KPARAM_INFO
	.align		4
.L_7:
        /*0008*/ 	.byte	0x04, 0x17
        /*000a*/ 	.short	(.L_9 - .L_8)
.L_8:
        /*000c*/ 	.word	0x00000000
        /*0010*/ 	.short	0x0003
        /*0012*/ 	.short	0x0018
        /*0014*/ 	.byte	0x00, 0xf0, 0x11, 0x00


	//----- nvinfo : EIATTR_KPARAM_INFO
	.align		4
.L_9:
        /*0018*/ 	.byte	0x04, 0x17
        /*001a*/ 	.short	(.L_11 - .L_10)
.L_10:
        /*001c*/ 	.word	0x00000000
        /*0020*/ 	.short	0x0002
        /*0022*/ 	.short	0x0010
        /*0024*/ 	.byte	0x00, 0xf5, 0x21, 0x00


	//----- nvinfo : EIATTR_KPARAM_INFO
	.align		4
.L_11:
        /*0028*/ 	.byte	0x04, 0x17
        /*002a*/ 	.short	(.L_13 - .L_12)
.L_12:
        /*002c*/ 	.word	0x00000000
        /*0030*/ 	.short	0x0001
        /*0032*/ 	.short	0x0008
        /*0034*/ 	.byte	0x00, 0xf5, 0x21, 0x00


	//----- nvinfo : EIATTR_KPARAM_INFO
	.align		4
.L_13:
        /*0038*/ 	.byte	0x04, 0x17
        /*003a*/ 	.short	(.L_15 - .L_14)
.L_14:
        /*003c*/ 	.word	0x00000000
        /*0040*/ 	.short	0x0000
        /*0042*/ 	.short	0x0000
        /*0044*/ 	.byte	0x00, 0xf5, 0x21, 0x00


	//----- nvinfo : EIATTR_SPARSE_MMA_MASK
	.align		4
.L_15:
        /*0048*/ 	.byte	0x03, 0x50
        /*004a*/ 	.short	0x0000


	//----- nvinfo : EIATTR_MAXREG_COUNT
	.align		4
        /*004c*/ 	.byte	0x03, 0x1b
        /*004e*/ 	.short	0x00ff


	//----- nvinfo : EIATTR_MERCURY_ISA_VERSION
	.align		4
        /*0050*/ 	.byte	0x03, 0x5f
        /*0052*/ 	.short	0x0101


	//----- nvinfo : EIATTR_VRC_CTA_INIT_COUNT
	.align		4
        /*0054*/ 	.byte	0x02, 0x4a
	.zero		1
	.zero		1


	//----- nvinfo : EIATTR_EXIT_INSTR_OFFSETS
	.align		4
        /*0058*/ 	.byte	0x04, 0x1c
        /*005a*/ 	.short	(.L_17 - .L_16)


	//   ....[0]....
.L_16:
        /*005c*/ 	.word	0x00000070


	//   ....[1]....
        /*0060*/ 	.word	0x00000130


	//----- nvinfo : EIATTR_CBANK_PARAM_SIZE
	.align		4
.L_17:
        /*0064*/ 	.byte	0x03, 0x19
        /*0066*/ 	.short	0x001c


	//----- nvinfo : EIATTR_PARAM_CBANK
	.align		4
        /*0068*/ 	.byte	0x04, 0x0a
        /*006a*/ 	.short	(.L_19 - .L_18)
	.align		4
.L_18:
        /*006c*/ 	.word	index@(.nv.constant0._Z11vectorAddUMPfS_S_i)
        /*0070*/ 	.short	0x0380
        /*0072*/ 	.short	0x001c


	//----- nvinfo : EIATTR_SW_WAR
	.align		4
.L_19:
        /*0074*/ 	.byte	0x04, 0x36
        /*0076*/ 	.short	(.L_21 - .L_20)
.L_20:
        /*0078*/ 	.word	0x00000008
.L_21:


//--------------------- .nv.callgraph             --------------------------
	.section	.nv.callgraph,"",@"SHT_CUDA_CALLGRAPH"
	.align	4
	.sectionentsize	8
	.align		4
        /*0000*/ 	.word	0x00000000
	.align		4
        /*0004*/ 	.word	0xffffffff
	.align		4
        /*0008*/ 	.word	0x00000000
	.align		4
        /*000c*/ 	.word	0xfffffffe
	.align		4
        /*0010*/ 	.word	0x00000000
	.align		4
        /*0014*/ 	.word	0xfffffffd
	.align		4
        /*0018*/ 	.word	0x00000000
	.align		4
        /*001c*/ 	.word	0xfffffffc


//--------------------- .text._Z11vectorAddUMPfS_S_i --------------------------
	.section	.text._Z11vectorAddUMPfS_S_i,"ax",@progbits
	.align	128
        .global         _Z11vectorAddUMPfS_S_i
        .type           _Z11vectorAddUMPfS_S_i,@function
        .size           _Z11vectorAddUMPfS_S_i,(.L_x_1 - _Z11vectorAddUMPfS_S_i)
        .other          _Z11vectorAddUMPfS_S_i,@"STO_CUDA_ENTRY STV_DEFAULT"
_Z11vectorAddUMPfS_S_i:
.text._Z11vectorAddUMPfS_S_i:
[----:B------:R-:W-:Y:S01]  /*0000*/  LDC R1, c[0x0][0x37c] ;  /* 0x0000df00ff017b82 */ /* 0x000fe20000000800 */
[----:B------:R-:W0:Y:S01]  /*0010*/  S2R R9, SR_CTAID.X ;  /* 0x0000000000097919 */ /* 0x000e220000002500 */
[----:B------:R-:W0:Y:S01]  /*0020*/  LDCU UR4, c[0x0][0x360] ;  /* 0x00006c00ff0477ac */ /* 0x000e220008000800 */
[----:B------:R-:W0:Y:S01]  /*0030*/  S2R R0, SR_TID.X ;  /* 0x0000000000007919 */ /* 0x000e220000002100 */
[----:B------:R-:W1:Y:S01]  /*0040*/  LDCU UR5, c[0x0][0x398] ;  /* 0x00007300ff0577ac */ /* 0x000e620008000800 */
[----:B0-----:R-:W-:-:S05]  /*0050*/  IMAD R9, R9, UR4, R0 ;  /* 0x0000000409097c24 */ /* 0x001fca000f8e0200 */
[----:B-1----:R-:W-:-:S13]  /*0060*/  ISETP.GE.AND P0, PT, R9, UR5, PT ;  /* 0x0000000509007c0c */ /* 0x002fda000bf06270 */
[----:B------:R-:W-:Y:S05]  /*0070*/  @P0 EXIT ;  /* 0x000000000000094d */ /* 0x000fea0003800000 */
[----:B------:R-:W0:Y:S01]  /*0080*/  LDC.64 R2, c[0x0][0x388] ;  /* 0x0000e200ff027b82 */ /* 0x000e220000000a00 */
[----:B------:R-:W1:Y:S07]  /*0090*/  LDCU.64 UR4, c[0x0][0x358] ;  /* 0x00006b00ff0477ac */ /* 0x000e6e0008000a00 */
[----:B------:R-:W2:Y:S08]  /*00a0*/  LDC.64 R4, c[0x0][0x390] ;  /* 0x0000e400ff047b82 */ /* 0x000eb00000000a00 */
[----:B------:R-:W3:Y:S01]  /*00b0*/  LDC.64 R6, c[0x0][0x380] ;  /* 0x0000e000ff067b82 */ /* 0x000ee20000000a00 */
[----:B0-----:R-:W-:-:S06]  /*00c0*/  IMAD.WIDE R2, R9, 0x4, R2 ;  /* 0x0000000409027825 */ /* 0x001fcc00078e0202 */
[----:B-1----:R-:W4:Y:S01]  /*00d0*/  LDG.E R2, desc[UR4][R2.64] ;  /* 0x0000000402027981 */ /* 0x002f22000c1e1900 */
[----:B--2---:R-:W-:-:S06]  /*00e0*/  IMAD.WIDE R4, R9, 0x4, R4 ;  /* 0x0000000409047825 */ /* 0x004fcc00078e0204 */
[----:B------:R-:W4:Y:S01]  /*00f0*/  LDG.E R5, desc[UR4][R4.64] ;  /* 0x0000000404057981 */ /* 0x000f22000c1e1900 */
[----:B---3--:R-:W-:-:S04]  /*0100*/  IMAD.WIDE R6, R9, 0x4, R6 ;  /* 0x0000000409067825 */ /* 0x008fc800078e0206 */
[----:B----4-:R-:W-:-:S05]  /*0110*/  FADD R9, R2, R5 ;  /* 0x0000000502097221 */ /* 0x010fca0000000000 */
[----:B------:R-:W-:Y:S01]  /*0120*/  STG.E desc[UR4][R6.64], R9 ;  /* 0x0000000906007986 */ /* 0x000fe2000c101904 */
[----:B------:R-:W-:Y:S05]  /*0130*/  EXIT ;  /* 0x000000000000794d */ /* 0x000fea0003800000 */
.L_x_0:
[----:B------:R-:W-:-:S00]  /*0140*/  BRA `(.L_x_0) ;  /* 0xfffffffc00fc7947 */ /* 0x000fc0000383ffff */
[----:B------:R-:W-:-:S00]  /*0150*/  NOP ;  /* 0x0000000000007918 */ /* 0x000fc00000000000 */
        /* <DEDUP_REMOVED lines=10> */
.L_x_1:


//--------------------- .nv.shared.reserved.0     --------------------------
	.section	.nv.shared.reserved.0,"aw",@nobits
	.weak		__nv_reservedSMEM_offset_0_alias
	.size		__nv_reservedSMEM_offset_0_alias, 0, 64
	.other		__nv_reservedSMEM_offset_0_alias,@"STO_CUDA_RESERVED_SHARED STV_DEFAULT"
__nv_reservedSMEM_offset_0_alias:
	.zero		0
	.zero		64


//--------------------- .nv.constant0._Z11vectorAddUMPfS_S_i --------------------------
	.section	.nv.constant0._Z11vectorAddUMPfS_S_i,"a",@progbits
	.sectionflags	@""
	.align	4
.nv.constant0._Z11vectorAddUMPfS_S_i:
	.zero		924


//--------------------- SYMBOLS --------------------------

	.type		.nv.reservedSmem.offset0,@object
	.size		.nv.reservedSmem.offset0,0x4
